	.headerflags	@"EF_CUDA_TEXMODE_UNIFIED EF_CUDA_64BIT_ADDRESS EF_CUDA_ACCELERATORS EF_CUDA_SM90 EF_CUDA_VIRTUAL_SM(EF_CUDA_SM90)"
	.elftype	@"ET_EXEC"


//--------------------- .nv.info                  --------------------------
	.section	.nv.info,"",@"SHT_CUDA_INFO"
	.align	4


	//----- nvinfo : EIATTR_REGCOUNT
	.align		4
        /*0000*/ 	.byte	0x04, 0x2f
        /*0002*/ 	.short	(.L_3 - .L_2)
	.align		4
.L_2:
        /*0004*/ 	.word	index@(triton_poi_fused__native_batch_norm_legit_no_training_relu_27)
        /*0008*/ 	.word	0x00000012


	//----- nvinfo : EIATTR_MIN_STACK_SIZE
	.align		4
.L_3:
        /*000c*/ 	.byte	0x04, 0x12
        /*000e*/ 	.short	(.L_5 - .L_4)
	.align		4
.L_4:
        /*0010*/ 	.word	index@(triton_poi_fused__native_batch_norm_legit_no_training_relu_27)
        /*0014*/ 	.word	0x00000000


	//----- nvinfo : EIATTR_FRAME_SIZE
	.align		4
.L_5:
        /*0018*/ 	.byte	0x04, 0x11
        /*001a*/ 	.short	(.L_7 - .L_6)
	.align		4
.L_6:
        /*001c*/ 	.word	index@(triton_poi_fused__native_batch_norm_legit_no_training_relu_27)
        /*0020*/ 	.word	0x00000000


	//----- nvinfo : EIATTR_MIN_STACK_SIZE
	.align		4
.L_7:
        /*0024*/ 	.byte	0x04, 0x12
        /*0026*/ 	.short	(.L_9 - .L_8)
	.align		4
.L_8:
        /*0028*/ 	.word	index@(triton_poi_fused__native_batch_norm_legit_no_training_relu_27)
        /*002c*/ 	.word	0x00000000
.L_9:


//--------------------- .nv.info.triton_poi_fused__native_batch_norm_legit_no_training_relu_27 --------------------------
	.section	.nv.info.triton_poi_fused__native_batch_norm_legit_no_training_relu_27,"",@"SHT_CUDA_INFO"
	.sectionflags	@""
	.align	4


	//----- nvinfo : EIATTR_CUDA_API_VERSION
	.align		4
        /*0000*/ 	.byte	0x04, 0x37
        /*0002*/ 	.short	(.L_11 - .L_10)
.L_10:
        /*0004*/ 	.word	0x0000007c


	//----- nvinfo : EIATTR_KPARAM_INFO
	.align		4
.L_11:
        /*0008*/ 	.byte	0x04, 0x17
        /*000a*/ 	.short	(.L_13 - .L_12)
.L_12:
        /*000c*/ 	.word	0x00000000
        /*0010*/ 	.short	0x0006
        /*0012*/ 	.short	0x0030
        /*0014*/ 	.byte	0x00, 0xf0, 0x11, 0x00


	//----- nvinfo : EIATTR_KPARAM_INFO
	.align		4
.L_13:
        /*0018*/ 	.byte	0x04, 0x17
        /*001a*/ 	.short	(.L_15 - .L_14)
.L_14:
        /*001c*/ 	.word	0x00000000
        /*0020*/ 	.short	0x0005
        /*0022*/ 	.short	0x0028
        /*0024*/ 	.byte	0x00, 0xf4, 0x21, 0x00


	//----- nvinfo : EIATTR_KPARAM_INFO
	.align		4
.L_15:
        /*0028*/ 	.byte	0x04, 0x17
        /*002a*/ 	.short	(.L_17 - .L_16)
.L_16:
        /*002c*/ 	.word	0x00000000
        /*0030*/ 	.short	0x0004
        /*0032*/ 	.short	0x0020
        /*0034*/ 	.byte	0x00, 0xf4, 0x21, 0x00


	//----- nvinfo : EIATTR_KPARAM_INFO
	.align		4
.L_17:
        /*0038*/ 	.byte	0x04, 0x17
        /*003a*/ 	.short	(.L_19 - .L_18)
.L_18:
        /*003c*/ 	.word	0x00000000
        /*0040*/ 	.short	0x0003
        /*0042*/ 	.short	0x0018
        /*0044*/ 	.byte	0x00, 0xf4, 0x21, 0x00


	//----- nvinfo : EIATTR_KPARAM_INFO
	.align		4
.L_19:
        /*0048*/ 	.byte	0x04, 0x17
        /*004a*/ 	.short	(.L_21 - .L_20)
.L_20:
        /*004c*/ 	.word	0x00000000
        /*0050*/ 	.short	0x0002
        /*0052*/ 	.short	0x0010
        /*0054*/ 	.byte	0x00, 0xf4, 0x21, 0x00


	//----- nvinfo : EIATTR_KPARAM_INFO
	.align		4
.L_21:
        /*0058*/ 	.byte	0x04, 0x17
        /*005a*/ 	.short	(.L_23 - .L_22)
.L_22:
        /*005c*/ 	.word	0x00000000
        /*0060*/ 	.short	0x0001
        /*0062*/ 	.short	0x0008
        /*0064*/ 	.byte	0x00, 0xf4, 0x21, 0x00


	//----- nvinfo : EIATTR_KPARAM_INFO
	.align		4
.L_23:
        /*0068*/ 	.byte	0x04, 0x17
        /*006a*/ 	.short	(.L_25 - .L_24)
.L_24:
        /*006c*/ 	.word	0x00000000
        /*0070*/ 	.short	0x0000
        /*0072*/ 	.short	0x0000
        /*0074*/ 	.byte	0x00, 0xf4, 0x21, 0x00


	//----- nvinfo : EIATTR_SPARSE_MMA_MASK
	.align		4
.L_25:
        /*0078*/ 	.byte	0x03, 0x50
        /*007a*/ 	.short	0x0000


	//----- nvinfo : EIATTR_MAXREG_COUNT
	.align		4
        /*007c*/ 	.byte	0x03, 0x1b
        /*007e*/ 	.short	0x00ff


	//----- nvinfo : EIATTR_EXIT_INSTR_OFFSETS
	.align		4
        /*0080*/ 	.byte	0x04, 0x1c
        /*0082*/ 	.short	(.L_27 - .L_26)


	//   ....[0]....
.L_26:
        /*0084*/ 	.word	0x00000300


	//   ....[1]....
        /*0088*/ 	.word	0x00000320


	//----- nvinfo : EIATTR_REQNTID
	.align		4
.L_27:
        /*008c*/ 	.byte	0x04, 0x10
        /*008e*/ 	.short	(.L_29 - .L_28)
.L_28:
        /*0090*/ 	.word	0x00000080
        /*0094*/ 	.word	0x00000001
        /*0098*/ 	.word	0x00000001


	//----- nvinfo : EIATTR_CBANK_PARAM_SIZE
	.align		4
.L_29:
        /*009c*/ 	.byte	0x03, 0x19
        /*009e*/ 	.short	0x0034


	//----- nvinfo : EIATTR_PARAM_CBANK
	.align		4
        /*00a0*/ 	.byte	0x04, 0x0a
        /*00a2*/ 	.short	(.L_31 - .L_30)
	.align		4
.L_30:
        /*00a4*/ 	.word	index@(.nv.constant0.triton_poi_fused__native_batch_norm_legit_no_training_relu_27)
        /*00a8*/ 	.short	0x0210
        /*00aa*/ 	.short	0x0034


	//----- nvinfo : EIATTR_SW_WAR
	.align		4
.L_31:
        /*00ac*/ 	.byte	0x04, 0x36
        /*00ae*/ 	.short	(.L_33 - .L_32)
.L_32:
        /*00b0*/ 	.word	0x00000008
.L_33:


//--------------------- .nv.callgraph             --------------------------
	.section	.nv.callgraph,"",@"SHT_CUDA_CALLGRAPH"
	.align	4
	.sectionentsize	8
	.align		4
        /*0000*/ 	.word	0x00000000
	.align		4
        /*0004*/ 	.word	0xffffffff
	.align		4
        /*0008*/ 	.word	0x00000000
	.align		4
        /*000c*/ 	.word	0xfffffffe
	.align		4
        /*0010*/ 	.word	0x00000000
	.align		4
        /*0014*/ 	.word	0xfffffffd
	.align		4
        /*0018*/ 	.word	0x00000000
	.align		4
        /*001c*/ 	.word	0xfffffffc


//--------------------- .nv.constant4             --------------------------
	.section	.nv.constant4,"a",@progbits
	.align	8
	.align		8
.nv.constant4:
        /*0000*/ 	.dword	_$_str
	.align		8
        /*0008*/ 	.dword	_$_str_$_2


//--------------------- .text.triton_poi_fused__native_batch_norm_legit_no_training_relu_27 --------------------------
	.section	.text.triton_poi_fused__native_batch_norm_legit_no_training_relu_27,"ax",@progbits
	.align	128
        .global         triton_poi_fused__native_batch_norm_legit_no_training_relu_27
        .type           triton_poi_fused__native_batch_norm_legit_no_training_relu_27,@function
        .size           triton_poi_fused__native_batch_norm_legit_no_training_relu_27,(.L_x_1 - triton_poi_fused__native_batch_norm_legit_no_training_relu_27)
        .other          triton_poi_fused__native_batch_norm_legit_no_training_relu_27,@"STO_CUDA_ENTRY STV_DEFAULT"
triton_poi_fused__native_batch_norm_legit_no_training_relu_27:
.text.triton_poi_fused__native_batch_norm_legit_no_training_relu_27:
[----:B------:R-:W0:Y:S01]  /*0000*/  LDC R1, c[0x0][0x28] ;  /* 0x00000a00ff017b82 */ /* 0x000e220000000800 */
[----:B------:R-:W1:Y:S07]  /*0010*/  S2R R0, SR_TID.X ;  /* 0x0000000000007919 */ /* 0x000e6e0000002100 */
[----:B------:R-:W2:Y:S01]  /*0020*/  LDC.64 R8, c[0x0][0x220] ;  /* 0x00008800ff087b82 */ /* 0x000ea20000000a00 */
[----:B------:R-:W-:Y:S01]  /*0030*/  HFMA2.MMA R14, -RZ, RZ, 0, 0 ;  /* 0x00000000ff0e7435 */ /* 0x000fe200000001ff */
[----:B------:R-:W-:Y:S01]  /*0040*/  ULDC.64 UR4, c[0x0][0x208] ;  /* 0x0000820000047ab9 */ /* 0x000fe20000000a00 */
[----:B------:R-:W3:Y:S05]  /*0050*/  S2R R3, SR_CTAID.X ;  /* 0x0000000000037919 */ /* 0x000eea0000002500 */
[----:B------:R-:W4:Y:S08]  /*0060*/  LDC.64 R4, c[0x0][0x210] ;  /* 0x00008400ff047b82 */ /* 0x000f300000000a00 */
[----:B------:R-:W5:Y:S08]  /*0070*/  LDC.64 R6, c[0x0][0x218] ;  /* 0x00008600ff067b82 */ /* 0x000f700000000a00 */
[----:B------:R-:W5:Y:S01]  /*0080*/  LDC.64 R10, c[0x0][0x228] ;  /* 0x00008a00ff0a7b82 */ /* 0x000f620000000a00 */
[----:B-1----:R-:W-:-:S07]  /*0090*/  LOP3.LUT R0, R0, 0x7f, RZ, 0xc0, !PT ;  /* 0x0000007f00007812 */ /* 0x002fce00078ec0ff */
[----:B------:R-:W1:Y:S01]  /*00a0*/  LDC.64 R12, c[0x0][0x230] ;  /* 0x00008c00ff0c7b82 */ /* 0x000e620000000a00 */
[----:B---3--:R-:W-:Y:S02]  /*00b0*/  SHF.R.S32.HI R2, RZ, 0x18, R3 ;  /* 0x00000018ff027819 */ /* 0x008fe40000011403 */
[----:B------:R-:W-:Y:S02]  /*00c0*/  LEA R0, R3, R0, 0x7 ;  /* 0x0000000003007211 */ /* 0x000fe400078e38ff */
[----:B------:R-:W-:Y:S02]  /*00d0*/  SGXT R3, R2, 0x1 ;  /* 0x000000010203781a */ /* 0x000fe40000000200 */
[----:B------:R-:W-:Y:S02]  /*00e0*/  ISETP.GE.AND P0, PT, R0, 0x400, PT ;  /* 0x000004000000780c */ /* 0x000fe40003f06270 */
[----:B------:R-:W-:-:S04]  /*00f0*/  LEA.HI R3, R3, R0, RZ, 0x8 ;  /* 0x0000000003037211 */ /* 0x000fc800078f40ff */
[----:B------:R-:W-:-:S04]  /*0100*/  LOP3.LUT R3, R3, 0xffffff00, RZ, 0xc0, !PT ;  /* 0xffffff0003037812 */ /* 0x000fc800078ec0ff */
[----:B------:R-:W-:-:S05]  /*0110*/  IADD3 R15, R0, -R3, RZ ;  /* 0x80000003000f7210 */ /* 0x000fca0007ffe0ff */
[----:B--2---:R-:W-:-:S05]  /*0120*/  IMAD.WIDE R8, R15, 0x4, R8 ;  /* 0x000000040f087825 */ /* 0x004fca00078e0208 */
[----:B------:R2:W3:Y:S01]  /*0130*/  @!P0 LDG.E.EL R14, desc[UR4][R8.64] ;  /* 0x00000004080e8981 */ /* 0x0004e2000c2e1900 */
[----:B------:R-:W-:Y:S01]  /*0140*/  CS2R R2, SRZ ;  /* 0x0000000000027805 */ /* 0x000fe2000001ff00 */
[----:B----4-:R-:W-:-:S04]  /*0150*/  IMAD.WIDE R4, R0, 0x4, R4 ;  /* 0x0000000400047825 */ /* 0x010fc800078e0204 */
[C---:B-----5:R-:W-:Y:S01]  /*0160*/  IMAD.WIDE R6, R15.reuse, 0x4, R6 ;  /* 0x000000040f067825 */ /* 0x060fe200078e0206 */
[----:B------:R4:W5:Y:S03]  /*0170*/  @!P0 LDG.E R2, desc[UR4][R4.64] ;  /* 0x0000000404028981 */ /* 0x000966000c1e1900 */
[C---:B0-2---:R-:W-:Y:S01]  /*0180*/  IMAD.WIDE R8, R15.reuse, 0x4, R10 ;  /* 0x000000040f087825 */ /* 0x045fe200078e020a */
[----:B------:R0:W5:Y:S03]  /*0190*/  @!P0 LDG.E.EL R3, desc[UR4][R6.64] ;  /* 0x0000000406038981 */ /* 0x000166000c2e1900 */
[----:B-1----:R-:W-:Y:S01]  /*01a0*/  IMAD.WIDE R10, R15, 0x4, R12 ;  /* 0x000000040f0a7825 */ /* 0x002fe200078e020c */
[----:B------:R-:W-:Y:S01]  /*01b0*/  CS2R R12, SRZ ;  /* 0x00000000000c7805 */ /* 0x000fe2000001ff00 */
[----:B----4-:R-:W1:Y:S05]  /*01c0*/  LDC.64 R4, c[0x0][0x238] ;  /* 0x00008e00ff047b82 */ /* 0x010e6a0000000a00 */
[----:B------:R-:W2:Y:S04]  /*01d0*/  @!P0 LDG.E.EL R12, desc[UR4][R8.64] ;  /* 0x00000004080c8981 */ /* 0x000ea8000c2e1900 */
[----:B------:R-:W2:Y:S01]  /*01e0*/  @!P0 LDG.E.EL R13, desc[UR4][R10.64] ;  /* 0x000000040a0d8981 */ /* 0x000ea2000c2e1900 */
[----:B0-----:R-:W-:Y:S01]  /*01f0*/  MOV R6, 0x3e800000 ;  /* 0x3e80000000067802 */ /* 0x001fe20000000f00 */
[----:B---3--:R-:W-:-:S04]  /*0200*/  FADD R14, R14, 9.9999997473787516356e-06 ;  /* 0x3727c5ac0e0e7421 */ /* 0x008fc80000000000 */
[----:B------:R-:W0:Y:S01]  /*0210*/  MUFU.SQRT R15, R14 ;  /* 0x0000000e000f7308 */ /* 0x000e220000002000 */
[----:B-----5:R-:W-:Y:S01]  /*0220*/  FADD R2, -R3, R2 ;  /* 0x0000000203027221 */ /* 0x020fe20000000100 */
[C---:B0-----:R-:W-:Y:S02]  /*0230*/  FSETP.GT.AND P1, PT, R15.reuse, 8.50705917302346158658e+37, PT ;  /* 0x7e8000000f00780b */ /* 0x041fe40003f24000 */
[----:B------:R-:W-:Y:S02]  /*0240*/  FSETP.GEU.AND P2, PT, R15, 1.175494350822287508e-38, PT ;  /* 0x008000000f00780b */ /* 0x000fe40003f4e000 */
[----:B------:R-:W-:-:S09]  /*0250*/  FSEL R6, R6, 1, P1 ;  /* 0x3f80000006067808 */ /* 0x000fd20000800000 */
[----:B------:R-:W-:Y:S02]  /*0260*/  @P1 FMUL R15, R15, 0.25 ;  /* 0x3e8000000f0f1820 */ /* 0x000fe40000400000 */
[----:B------:R-:W-:Y:S02]  /*0270*/  @!P2 FMUL R6, R6, 16777216 ;  /* 0x4b8000000606a820 */ /* 0x000fe40000400000 */
[----:B------:R-:W-:-:S06]  /*0280*/  @!P2 FMUL R15, R15, 16777216 ;  /* 0x4b8000000f0fa820 */ /* 0x000fcc0000400000 */
[----:B------:R-:W0:Y:S02]  /*0290*/  MUFU.RCP R15, R15 ;  /* 0x0000000f000f7308 */ /* 0x000e240000001000 */
[----:B0-----:R-:W-:-:S04]  /*02a0*/  FMUL R3, R15, R6 ;  /* 0x000000060f037220 */ /* 0x001fc80000400000 */
[----:B------:R-:W-:-:S04]  /*02b0*/  FMUL R2, R2, R3 ;  /* 0x0000000302027220 */ /* 0x000fc80000400000 */
[----:B--2---:R-:W-:Y:S01]  /*02c0*/  FFMA R12, R2, R12, R13 ;  /* 0x0000000c020c7223 */ /* 0x004fe2000000000d */
[----:B-1----:R-:W-:-:S04]  /*02d0*/  IMAD.WIDE R2, R0, 0x4, R4 ;  /* 0x0000000400027825 */ /* 0x002fc800078e0204 */
[----:B------:R-:W-:-:S04]  /*02e0*/  FSETP.GEU.AND P1, PT, R12, RZ, PT ;  /* 0x000000ff0c00720b */ /* 0x000fc80003f2e000 */
[----:B------:R-:W-:Y:S01]  /*02f0*/  FSEL R5, R12, RZ, P1 ;  /* 0x000000ff0c057208 */ /* 0x000fe20000800000 */
[----:B------:R-:W-:Y:S08]  /*0300*/  @P0 EXIT ;  /* 0x000000000000094d */ /* 0x000ff00003800000 */
[----:B------:R-:W-:Y:S01]  /*0310*/  STG.E desc[UR4][R2.64], R5 ;  /* 0x0000000502007986 */ /* 0x000fe2000c101904 */
[----:B------:R-:W-:Y:S05]  /*0320*/  EXIT ;  /* 0x000000000000794d */ /* 0x000fea0003800000 */
.L_x_0:
[----:B------:R-:W-:-:S00]  /*0330*/  BRA `(.L_x_0) ;  /* 0xfffffffc00fc7947 */ /* 0x000fc0000383ffff */
[----:B------:R-:W-:-:S00]  /*0340*/  NOP ;  /* 0x0000000000007918 */ /* 0x000fc00000000000 */
        /* <DEDUP_REMOVED lines=11> */
.L_x_1:


//--------------------- .nv.global.init           --------------------------
	.section	.nv.global.init,"aw",@progbits
.nv.global.init:
	.type		_$_str,@object
	.size		_$_str,(_$_str_$_2 - _$_str)
_$_str:
        /*0000*/ 	.byte	0x5f, 0x5f, 0x43, 0x55, 0x44, 0x41, 0x5f, 0x46, 0x54, 0x5a, 0x00
	.type		_$_str_$_2,@object
	.size		_$_str_$_2,(.L_1 - _$_str_$_2)
_$_str_$_2:
        /*000b*/ 	.byte	0x5f, 0x5f, 0x43, 0x55, 0x44, 0x41, 0x5f, 0x50, 0x52, 0x45, 0x43, 0x5f, 0x53, 0x51, 0x52, 0x54
        /*001b*/ 	.byte	0x00
.L_1:


//--------------------- .nv.constant0.triton_poi_fused__native_batch_norm_legit_no_training_relu_27 --------------------------
	.section	.nv.constant0.triton_poi_fused__native_batch_norm_legit_no_training_relu_27,"a",@progbits
	.sectionflags	@""
	.align	4
.nv.constant0.triton_poi_fused__native_batch_norm_legit_no_training_relu_27:
	.zero		580
